//
// Generated by NVIDIA NVVM Compiler
//
// Compiler Build ID: CL-36424714
// Cuda compilation tools, release 13.0, V13.0.88
// Based on NVVM 20.0.0
//

.version 9.0
.target sm_100
.address_size 64

	// .globl	_Z12oddEvenPhasePiii

.visible .entry _Z12oddEvenPhasePiii(
	.param .u64 .ptr .align 1 _Z12oddEvenPhasePiii_param_0,
	.param .u32 _Z12oddEvenPhasePiii_param_1,
	.param .u32 _Z12oddEvenPhasePiii_param_2
)
{
	.reg .pred 	%p<3>;
	.reg .b32 	%r<12>;
	.reg .b64 	%rd<5>;

	ld.param.u64 	%rd2, [_Z12oddEvenPhasePiii_param_0];
	ld.param.u32 	%r4, [_Z12oddEvenPhasePiii_param_1];
	ld.param.u32 	%r5, [_Z12oddEvenPhasePiii_param_2];
	mov.u32 	%r6, %ctaid.x;
	mov.u32 	%r7, %ntid.x;
	mov.u32 	%r8, %tid.x;
	mad.lo.s32 	%r9, %r6, %r7, %r8;
	shl.b32 	%r10, %r9, 1;
	add.s32 	%r1, %r5, %r10;
	add.s32 	%r11, %r1, 1;
	setp.ge.s32 	%p1, %r11, %r4;
	@%p1 bra 	$L__BB0_3;
	cvta.to.global.u64 	%rd3, %rd2;
	mul.wide.s32 	%rd4, %r1, 4;
	add.s64 	%rd1, %rd3, %rd4;
	ld.global.u32 	%r2, [%rd1];
	ld.global.u32 	%r3, [%rd1+4];
	setp.le.s32 	%p2, %r2, %r3;
	@%p2 bra 	$L__BB0_3;
	st.global.u32 	[%rd1], %r3;
	st.global.u32 	[%rd1+4], %r2;
$L__BB0_3:
	ret;

}


// ===== COMPILED SASS (sm_100) =====

	.target	sm_100

	.elftype	@"ET_EXEC"


//--------------------- .note.nv.tkinfo           --------------------------
	.section	.note.nv.tkinfo,"",@"SHT_NOTE"
	.sectionflags	@"SHF_NOTE_NV_TKINFO"
	.tkinfo
        /*0018*/ 	.word	0x00000002
        /*0030*/ 	.string	""
        /*0030*/ 	.string	"ptxas"
        /*0030*/ 	.string	"Cuda compilation tools, release 13.0, V13.0.88"
        /*0030*/ 	.string	"Build cuda_13.0.r13.0/compiler.36424714_0"
        /*0030*/ 	.string	"-arch sm_100 -m 64 "



//--------------------- .note.nv.cuinfo           --------------------------
	.section	.note.nv.cuinfo,"",@"SHT_NOTE"
	.sectionflags	@"SHF_NOTE_NV_CUINFO"
        /*0018*/ 	.short	0x0002
        /*001a*/ 	.short	0x0064
        /*001c*/ 	.short	0x0082
	.zero		2


//--------------------- .nv.info                  --------------------------
	.section	.nv.info,"",@"SHT_CUDA_INFO"
	.align	4


	//----- nvinfo : EIATTR_REGCOUNT
	.align		4
        /*0000*/ 	.byte	0x04, 0x2f
        /*0002*/ 	.short	(.L_1 - .L_0)
	.align		4
.L_0:
        /*0004*/ 	.word	index@(_Z12oddEvenPhasePiii)
        /*0008*/ 	.word	0x00000008


	//----- nvinfo : EIATTR_FRAME_SIZE
	.align		4
.L_1:
        /*000c*/ 	.byte	0x04, 0x11
        /*000e*/ 	.short	(.L_3 - .L_2)
	.align		4
.L_2:
        /*0010*/ 	.word	index@(_Z12oddEvenPhasePiii)
        /*0014*/ 	.word	0x00000000


	//----- nvinfo : EIATTR_MIN_STACK_SIZE
	.align		4
.L_3:
        /*0018*/ 	.byte	0x04, 0x12
        /*001a*/ 	.short	(.L_5 - .L_4)
	.align		4
.L_4:
        /*001c*/ 	.word	index@(_Z12oddEvenPhasePiii)
        /*0020*/ 	.word	0x00000000
.L_5:


//--------------------- .nv.compat                --------------------------
	.section	.nv.compat,"",@"SHT_CUDA_COMPAT_INFO"
	.align	4
        /*0000*/ 	.byte	0x02, 0x09, 0x00, 0x00, 0x02, 0x02, 0x01, 0x00, 0x02, 0x05, 0x05, 0x00, 0x03, 0x07, 0x01, 0x01
        /*0010*/ 	.byte	0x02, 0x03, 0x00, 0x00, 0x02, 0x06, 0x01, 0x00, 0x04, 0x0b, 0x08, 0x00, 0x09, 0x00, 0x00, 0x00
        /*0020*/ 	.byte	0x00, 0x00, 0x00, 0x00


//--------------------- .nv.info._Z12oddEvenPhasePiii --------------------------
	.section	.nv.info._Z12oddEvenPhasePiii,"",@"SHT_CUDA_INFO"
	.sectionflags	@""
	.align	4


	//----- nvinfo : EIATTR_CUDA_API_VERSION
	.align		4
        /*0000*/ 	.byte	0x04, 0x37
        /*0002*/ 	.short	(.L_7 - .L_6)
.L_6:
        /*0004*/ 	.word	0x00000082


	//----- nvinfo : EIATTR_KPARAM_INFO
	.align		4
.L_7:
        /*0008*/ 	.byte	0x04, 0x17
        /*000a*/ 	.short	(.L_9 - .L_8)
.L_8:
        /*000c*/ 	.word	0x00000000
        /*0010*/ 	.short	0x0002
        /*0012*/ 	.short	0x000c
        /*0014*/ 	.byte	0x00, 0xf0, 0x11, 0x00


	//----- nvinfo : EIATTR_KPARAM_INFO
	.align		4
.L_9:
        /*0018*/ 	.byte	0x04, 0x17
        /*001a*/ 	.short	(.L_11 - .L_10)
.L_10:
        /*001c*/ 	.word	0x00000000
        /*0020*/ 	.short	0x0001
        /*0022*/ 	.short	0x0008
        /*0024*/ 	.byte	0x00, 0xf0, 0x11, 0x00


	//----- nvinfo : EIATTR_KPARAM_INFO
	.align		4
.L_11:
        /*0028*/ 	.byte	0x04, 0x17
        /*002a*/ 	.short	(.L_13 - .L_12)
.L_12:
        /*002c*/ 	.word	0x00000000
        /*0030*/ 	.short	0x0000
        /*0032*/ 	.short	0x0000
        /*0034*/ 	.byte	0x00, 0xf5, 0x21, 0x00


	//----- nvinfo : EIATTR_SPARSE_MMA_MASK
	.align		4
.L_13:
        /*0038*/ 	.byte	0x03, 0x50
        /*003a*/ 	.short	0x0000


	//----- nvinfo : EIATTR_MAXREG_COUNT
	.align		4
        /*003c*/ 	.byte	0x03, 0x1b
        /*003e*/ 	.short	0x00ff


	//----- nvinfo : EIATTR_MERCURY_ISA_VERSION
	.align		4
        /*0040*/ 	.byte	0x03, 0x5f
        /*0042*/ 	.short	0x0101


	//----- nvinfo : EIATTR_VRC_CTA_INIT_COUNT
	.align		4
        /*0044*/ 	.byte	0x02, 0x4a
	.zero		1
	.zero		1


	//----- nvinfo : EIATTR_EXIT_INSTR_OFFSETS
	.align		4
        /*0048*/ 	.byte	0x04, 0x1c
        /*004a*/ 	.short	(.L_15 - .L_14)


	//   ....[0]....
.L_14:
        /*004c*/ 	.word	0x00000090


	//   ....[1]....
        /*0050*/ 	.word	0x00000100


	//   ....[2]....
        /*0054*/ 	.word	0x00000130


	//----- nvinfo : EIATTR_CBANK_PARAM_SIZE
	.align		4
.L_15:
        /*0058*/ 	.byte	0x03, 0x19
        /*005a*/ 	.short	0x0010


	//----- nvinfo : EIATTR_PARAM_CBANK
	.align		4
        /*005c*/ 	.byte	0x04, 0x0a
        /*005e*/ 	.short	(.L_17 - .L_16)
	.align		4
.L_16:
        /*0060*/ 	.word	index@(.nv.constant0._Z12oddEvenPhasePiii)
        /*0064*/ 	.short	0x0380
        /*0066*/ 	.short	0x0010


	//----- nvinfo : EIATTR_SW_WAR
	.align		4
.L_17:
        /*0068*/ 	.byte	0x04, 0x36
        /*006a*/ 	.short	(.L_19 - .L_18)
.L_18:
        /*006c*/ 	.word	0x00000008
.L_19:


//--------------------- .nv.callgraph             --------------------------
	.section	.nv.callgraph,"",@"SHT_CUDA_CALLGRAPH"
	.align	4
	.sectionentsize	8
	.align		4
        /*0000*/ 	.word	0x00000000
	.align		4
        /*0004*/ 	.word	0xffffffff
	.align		4
        /*0008*/ 	.word	0x00000000
	.align		4
        /*000c*/ 	.word	0xfffffffe
	.align		4
        /*0010*/ 	.word	0x00000000
	.align		4
        /*0014*/ 	.word	0xfffffffd
	.align		4
        /*0018*/ 	.word	0x00000000
	.align		4
        /*001c*/ 	.word	0xfffffffc


//--------------------- .text._Z12oddEvenPhasePiii --------------------------
	.section	.text._Z12oddEvenPhasePiii,"ax",@progbits
	.align	128
        .global         _Z12oddEvenPhasePiii
        .type           _Z12oddEvenPhasePiii,@function
        .size           _Z12oddEvenPhasePiii,(.L_x_1 - _Z12oddEvenPhasePiii)
        .other          _Z12oddEvenPhasePiii,@"STO_CUDA_ENTRY STV_DEFAULT"
_Z12oddEvenPhasePiii:
.text._Z12oddEvenPhasePiii:
[----:B------:R-:W-:Y:S01]  /*0000*/  LDC R1, c[0x0][0x37c] ;  /* 0x0000df00ff017b82 */ /* 0x000fe20000000800 */
[----:B------:R-:W0:Y:S07]  /*0010*/  S2R R3, SR_TID.X ;  /* 0x0000000000037919 */ /* 0x000e2e0000002100 */
[----:B------:R-:W0:Y:S01]  /*0020*/  S2UR UR4, SR_CTAID.X ;  /* 0x00000000000479c3 */ /* 0x000e220000002500 */
[----:B------:R-:W1:Y:S07]  /*0030*/  LDCU.64 UR6, c[0x0][0x388] ;  /* 0x00007100ff0677ac */ /* 0x000e6e0008000a00 */
[----:B------:R-:W0:Y:S02]  /*0040*/  LDC R0, c[0x0][0x360] ;  /* 0x0000d800ff007b82 */ /* 0x000e240000000800 */
[----:B0-----:R-:W-:-:S05]  /*0050*/  IMAD R0, R0, UR4, R3 ;  /* 0x0000000400007c24 */ /* 0x001fca000f8e0203 */
[----:B-1----:R-:W-:-:S04]  /*0060*/  LEA R5, R0, UR7, 0x1 ;  /* 0x0000000700057c11 */ /* 0x002fc8000f8e08ff */
[----:B------:R-:W-:-:S04]  /*0070*/  IADD3 R0, PT, PT, R5, 0x1, RZ ;  /* 0x0000000105007810 */ /* 0x000fc80007ffe0ff */
[----:B------:R-:W-:-:S13]  /*0080*/  ISETP.GE.AND P0, PT, R0, UR6, PT ;  /* 0x0000000600007c0c */ /* 0x000fda000bf06270 */
[----:B------:R-:W-:Y:S05]  /*0090*/  @P0 EXIT ;  /* 0x000000000000094d */ /* 0x000fea0003800000 */
[----:B------:R-:W0:Y:S01]  /*00a0*/  LDC.64 R2, c[0x0][0x380] ;  /* 0x0000e000ff027b82 */ /* 0x000e220000000a00 */
[----:B------:R-:W1:Y:S01]  /*00b0*/  LDCU.64 UR4, c[0x0][0x358] ;  /* 0x00006b00ff0477ac */ /* 0x000e620008000a00 */
[----:B0-----:R-:W-:-:S05]  /*00c0*/  IMAD.WIDE R2, R5, 0x4, R2 ;  /* 0x0000000405027825 */ /* 0x001fca00078e0202 */
[----:B-1----:R-:W2:Y:S04]  /*00d0*/  LDG.E R5, desc[UR4][R2.64] ;  /* 0x0000000402057981 */ /* 0x002ea8000c1e1900 */
[----:B------:R-:W2:Y:S02]  /*00e0*/  LDG.E R0, desc[UR4][R2.64+0x4] ;  /* 0x0000040402007981 */ /* 0x000ea4000c1e1900 */
[----:B--2---:R-:W-:-:S13]  /*00f0*/  ISETP.GT.AND P0, PT, R5, R0, PT ;  /* 0x000000000500720c */ /* 0x004fda0003f04270 */
[----:B------:R-:W-:Y:S05]  /*0100*/  @!P0 EXIT ;  /* 0x000000000000894d */ /* 0x000fea0003800000 */
[----:B------:R-:W-:Y:S04]  /*0110*/  STG.E desc[UR4][R2.64], R0 ;  /* 0x0000000002007986 */ /* 0x000fe8000c101904 */
[----:B------:R-:W-:Y:S01]  /*0120*/  STG.E desc[UR4][R2.64+0x4], R5 ;  /* 0x0000040502007986 */ /* 0x000fe2000c101904 */
[----:B------:R-:W-:Y:S05]  /*0130*/  EXIT ;  /* 0x000000000000794d */ /* 0x000fea0003800000 */
.L_x_0:
[----:B------:R-:W-:-:S00]  /*0140*/  BRA `(.L_x_0) ;  /* 0xfffffffc00fc7947 */ /* 0x000fc0000383ffff */
[----:B------:R-:W-:-:S00]  /*0150*/  NOP ;  /* 0x0000000000007918 */ /* 0x000fc00000000000 */
        /* <DEDUP_REMOVED lines=10> */
.L_x_1:


//--------------------- .nv.shared.reserved.0     --------------------------
	.section	.nv.shared.reserved.0,"aw",@nobits
	.weak		__nv_reservedSMEM_offset_0_alias
	.size		__nv_reservedSMEM_offset_0_alias, 0, 64
	.other		__nv_reservedSMEM_offset_0_alias,@"STO_CUDA_RESERVED_SHARED STV_DEFAULT"
__nv_reservedSMEM_offset_0_alias:
	.zero		0
	.zero		64


//--------------------- .nv.constant0._Z12oddEvenPhasePiii --------------------------
	.section	.nv.constant0._Z12oddEvenPhasePiii,"a",@progbits
	.sectionflags	@""
	.align	4
.nv.constant0._Z12oddEvenPhasePiii:
	.zero		912


//--------------------- SYMBOLS --------------------------

	.type		.nv.reservedSmem.offset0,@object
	.size		.nv.reservedSmem.offset0,0x4
